	.headerflags	@"EF_CUDA_TEXMODE_UNIFIED EF_CUDA_64BIT_ADDRESS EF_CUDA_ACCELERATORS EF_CUDA_SM90 EF_CUDA_VIRTUAL_SM(EF_CUDA_SM90)"
	.elftype	@"ET_EXEC"


//--------------------- .nv.info                  --------------------------
	.section	.nv.info,"",@"SHT_CUDA_INFO"
	.align	4


	//----- nvinfo : EIATTR_REGCOUNT
	.align		4
        /*0000*/ 	.byte	0x04, 0x2f
        /*0002*/ 	.short	(.L_1 - .L_0)
	.align		4
.L_0:
        /*0004*/ 	.word	index@(triton_poi_fused_constant_pad_nd_relu_7)
        /*0008*/ 	.word	0x0000000b


	//----- nvinfo : EIATTR_MIN_STACK_SIZE
	.align		4
.L_1:
        /*000c*/ 	.byte	0x04, 0x12
        /*000e*/ 	.short	(.L_3 - .L_2)
	.align		4
.L_2:
        /*0010*/ 	.word	index@(triton_poi_fused_constant_pad_nd_relu_7)
        /*0014*/ 	.word	0x00000000


	//----- nvinfo : EIATTR_FRAME_SIZE
	.align		4
.L_3:
        /*0018*/ 	.byte	0x04, 0x11
        /*001a*/ 	.short	(.L_5 - .L_4)
	.align		4
.L_4:
        /*001c*/ 	.word	index@(triton_poi_fused_constant_pad_nd_relu_7)
        /*0020*/ 	.word	0x00000000


	//----- nvinfo : EIATTR_MIN_STACK_SIZE
	.align		4
.L_5:
        /*0024*/ 	.byte	0x04, 0x12
        /*0026*/ 	.short	(.L_7 - .L_6)
	.align		4
.L_6:
        /*0028*/ 	.word	index@(triton_poi_fused_constant_pad_nd_relu_7)
        /*002c*/ 	.word	0x00000000
.L_7:


//--------------------- .nv.info.triton_poi_fused_constant_pad_nd_relu_7 --------------------------
	.section	.nv.info.triton_poi_fused_constant_pad_nd_relu_7,"",@"SHT_CUDA_INFO"
	.sectionflags	@""
	.align	4


	//----- nvinfo : EIATTR_CUDA_API_VERSION
	.align		4
        /*0000*/ 	.byte	0x04, 0x37
        /*0002*/ 	.short	(.L_9 - .L_8)
.L_8:
        /*0004*/ 	.word	0x0000007c


	//----- nvinfo : EIATTR_KPARAM_INFO
	.align		4
.L_9:
        /*0008*/ 	.byte	0x04, 0x17
        /*000a*/ 	.short	(.L_11 - .L_10)
.L_10:
        /*000c*/ 	.word	0x00000000
        /*0010*/ 	.short	0x0002
        /*0012*/ 	.short	0x0010
        /*0014*/ 	.byte	0x00, 0xf0, 0x11, 0x00


	//----- nvinfo : EIATTR_KPARAM_INFO
	.align		4
.L_11:
        /*0018*/ 	.byte	0x04, 0x17
        /*001a*/ 	.short	(.L_13 - .L_12)
.L_12:
        /*001c*/ 	.word	0x00000000
        /*0020*/ 	.short	0x0001
        /*0022*/ 	.short	0x0008
        /*0024*/ 	.byte	0x00, 0xf4, 0x21, 0x00


	//----- nvinfo : EIATTR_KPARAM_INFO
	.align		4
.L_13:
        /*0028*/ 	.byte	0x04, 0x17
        /*002a*/ 	.short	(.L_15 - .L_14)
.L_14:
        /*002c*/ 	.word	0x00000000
        /*0030*/ 	.short	0x0000
        /*0032*/ 	.short	0x0000
        /*0034*/ 	.byte	0x00, 0xf4, 0x21, 0x00


	//----- nvinfo : EIATTR_SPARSE_MMA_MASK
	.align		4
.L_15:
        /*0038*/ 	.byte	0x03, 0x50
        /*003a*/ 	.short	0x0000


	//----- nvinfo : EIATTR_MAXREG_COUNT
	.align		4
        /*003c*/ 	.byte	0x03, 0x1b
        /*003e*/ 	.short	0x00ff


	//----- nvinfo : EIATTR_EXIT_INSTR_OFFSETS
	.align		4
        /*0040*/ 	.byte	0x04, 0x1c
        /*0042*/ 	.short	(.L_17 - .L_16)


	//   ....[0]....
.L_16:
        /*0044*/ 	.word	0x00000280


	//   ....[1]....
        /*0048*/ 	.word	0x000002a0


	//----- nvinfo : EIATTR_REQNTID
	.align		4
.L_17:
        /*004c*/ 	.byte	0x04, 0x10
        /*004e*/ 	.short	(.L_19 - .L_18)
.L_18:
        /*0050*/ 	.word	0x00000080
        /*0054*/ 	.word	0x00000001
        /*0058*/ 	.word	0x00000001


	//----- nvinfo : EIATTR_CRS_STACK_SIZE
	.align		4
.L_19:
        /*005c*/ 	.byte	0x04, 0x1e
        /*005e*/ 	.short	(.L_21 - .L_20)
.L_20:
        /*0060*/ 	.word	0x00000000


	//----- nvinfo : EIATTR_CBANK_PARAM_SIZE
	.align		4
.L_21:
        /*0064*/ 	.byte	0x03, 0x19
        /*0066*/ 	.short	0x0014


	//----- nvinfo : EIATTR_PARAM_CBANK
	.align		4
        /*0068*/ 	.byte	0x04, 0x0a
        /*006a*/ 	.short	(.L_23 - .L_22)
	.align		4
.L_22:
        /*006c*/ 	.word	index@(.nv.constant0.triton_poi_fused_constant_pad_nd_relu_7)
        /*0070*/ 	.short	0x0210
        /*0072*/ 	.short	0x0014


	//----- nvinfo : EIATTR_SW_WAR
	.align		4
.L_23:
        /*0074*/ 	.byte	0x04, 0x36
        /*0076*/ 	.short	(.L_25 - .L_24)
.L_24:
        /*0078*/ 	.word	0x00000008
.L_25:


//--------------------- .nv.callgraph             --------------------------
	.section	.nv.callgraph,"",@"SHT_CUDA_CALLGRAPH"
	.align	4
	.sectionentsize	8
	.align		4
        /*0000*/ 	.word	0x00000000
	.align		4
        /*0004*/ 	.word	0xffffffff
	.align		4
        /*0008*/ 	.word	0x00000000
	.align		4
        /*000c*/ 	.word	0xfffffffe
	.align		4
        /*0010*/ 	.word	0x00000000
	.align		4
        /*0014*/ 	.word	0xfffffffd
	.align		4
        /*0018*/ 	.word	0x00000000
	.align		4
        /*001c*/ 	.word	0xfffffffc


//--------------------- .text.triton_poi_fused_constant_pad_nd_relu_7 --------------------------
	.section	.text.triton_poi_fused_constant_pad_nd_relu_7,"ax",@progbits
	.align	128
        .global         triton_poi_fused_constant_pad_nd_relu_7
        .type           triton_poi_fused_constant_pad_nd_relu_7,@function
        .size           triton_poi_fused_constant_pad_nd_relu_7,(.L_x_3 - triton_poi_fused_constant_pad_nd_relu_7)
        .other          triton_poi_fused_constant_pad_nd_relu_7,@"STO_CUDA_ENTRY STV_DEFAULT"
triton_poi_fused_constant_pad_nd_relu_7:
.text.triton_poi_fused_constant_pad_nd_relu_7:
[----:B------:R-:W0:Y:S02]  /*0000*/  LDC R1, c[0x0][0x28] ;  /* 0x00000a00ff017b82 */ /* 0x000e240000000800 */
[----:B------:R-:W1:Y:S01]  /*0010*/  S2R R0, SR_TID.X ;  /* 0x0000000000007919 */ /* 0x000e620000002100 */
[----:B------:R-:W-:Y:S01]  /*0020*/  ULDC.64 UR4, c[0x0][0x210] ;  /* 0x0000840000047ab9 */ /* 0x000fe20000000a00 */
[----:B------:R-:W-:Y:S01]  /*0030*/  BSSY B0, `(.L_x_0) ;  /* 0x000001e000007945 */ /* 0x000fe20003800000 */
[----:B------:R-:W2:Y:S01]  /*0040*/  S2R R7, SR_CTAID.X ;  /* 0x0000000000077919 */ /* 0x000ea20000002500 */
[----:B-1----:R-:W-:-:S05]  /*0050*/  LOP3.LUT R0, R0, 0x7f, RZ, 0xc0, !PT ;  /* 0x0000007f00007812 */ /* 0x002fca00078ec0ff */
[----:B--2---:R-:W-:-:S04]  /*0060*/  IMAD R7, R7, 0x80, R0 ;  /* 0x0000008007077824 */ /* 0x004fc800078e0200 */
[----:B------:R-:W-:-:S04]  /*0070*/  IMAD.HI R0, R7, 0x55555556, RZ ;  /* 0x5555555607007827 */ /* 0x000fc800078e02ff */
[----:B------:R-:W-:Y:S01]  /*0080*/  IMAD.HI R2, R7, 0x38e38e39, RZ ;  /* 0x38e38e3907027827 */ /* 0x000fe200078e02ff */
[----:B------:R-:W-:-:S05]  /*0090*/  LEA.HI R0, R0, R0, RZ, 0x1 ;  /* 0x0000000000007211 */ /* 0x000fca00078f08ff */
[----:B------:R-:W-:-:S04]  /*00a0*/  IMAD.HI R3, R0, 0x55555556, RZ ;  /* 0x5555555600037827 */ /* 0x000fc800078e02ff */
[----:B------:R-:W-:Y:S01]  /*00b0*/  IMAD R4, R0, -0x3, R7 ;  /* 0xfffffffd00047824 */ /* 0x000fe200078e0207 */
[----:B------:R-:W-:Y:S02]  /*00c0*/  LEA.HI R5, R3, R3, RZ, 0x1 ;  /* 0x0000000303057211 */ /* 0x000fe400078f08ff */
[----:B------:R-:W-:-:S03]  /*00d0*/  SHF.R.U32.HI R3, RZ, 0x1, R2 ;  /* 0x00000001ff037819 */ /* 0x000fc60000011602 */
[----:B------:R-:W-:Y:S01]  /*00e0*/  IMAD R5, R5, -0x3, R0 ;  /* 0xfffffffd05057824 */ /* 0x000fe200078e0200 */
[----:B------:R-:W-:Y:S02]  /*00f0*/  LEA.HI R0, R2, R3, RZ, 0x1 ;  /* 0x0000000302007211 */ /* 0x000fe400078f08ff */
[----:B------:R-:W1:Y:S02]  /*0100*/  LDC.64 R2, c[0x0][0x218] ;  /* 0x00008600ff027b82 */ /* 0x000e640000000a00 */
[C---:B------:R-:W-:Y:S01]  /*0110*/  VIMNMX R6, R5.reuse, R4, PT ;  /* 0x0000000405067248 */ /* 0x040fe20003fe0100 */
[----:B------:R-:W-:Y:S02]  /*0120*/  IMAD.SHL.U32 R0, R0, 0x4, RZ ;  /* 0x0000000400007824 */ /* 0x000fe400078e00ff */
[----:B------:R-:W-:Y:S01]  /*0130*/  IMAD.SHL.U32 R5, R5, 0x2, RZ ;  /* 0x0000000205057824 */ /* 0x000fe200078e00ff */
[----:B------:R-:W-:Y:S02]  /*0140*/  ISETP.GT.AND P0, PT, R6, RZ, PT ;  /* 0x000000ff0600720c */ /* 0x000fe40003f04270 */
[----:B------:R-:W-:-:S02]  /*0150*/  SHF.R.S32.HI R6, RZ, 0x1f, R4 ;  /* 0x0000001fff067819 */ /* 0x000fc40000011404 */
[----:B------:R-:W-:Y:S02]  /*0160*/  ISETP.LT.AND P1, PT, R7, 0x90, P0 ;  /* 0x000000900700780c */ /* 0x000fe40000721270 */
[--C-:B------:R-:W-:Y:S02]  /*0170*/  IADD3 R8, P2, P3, R5, R4, R0.reuse ;  /* 0x0000000405087210 */ /* 0x100fe40007b5e000 */
[----:B------:R-:W-:Y:S02]  /*0180*/  SHF.R.S32.HI R0, RZ, 0x1f, R0 ;  /* 0x0000001fff007819 */ /* 0x000fe40000011400 */
[----:B------:R-:W-:-:S04]  /*0190*/  SHF.R.S32.HI R5, RZ, 0x1f, R5 ;  /* 0x0000001fff057819 */ /* 0x000fc80000011405 */
[----:B------:R-:W-:Y:S01]  /*01a0*/  IADD3.X R5, R5, R6, R0, P2, P3 ;  /* 0x0000000605057210 */ /* 0x000fe200017e6400 */
[----:B------:R-:W-:Y:S01]  /*01b0*/  IMAD.MOV.U32 R0, RZ, RZ, RZ ;  /* 0x000000ffff007224 */ /* 0x000fe200078e00ff */
[----:B------:R-:W-:-:S04]  /*01c0*/  LEA R4, P2, R8, UR4, 0x2 ;  /* 0x0000000408047c11 */ /* 0x000fc8000f8410ff */
[----:B------:R-:W-:Y:S01]  /*01d0*/  LEA.HI.X R5, R8, UR5, R5, 0x2, P2 ;  /* 0x0000000508057c11 */ /* 0x000fe200090f1405 */
[----:B------:R-:W-:Y:S01]  /*01e0*/  ULDC.64 UR4, c[0x0][0x208] ;  /* 0x0000820000047ab9 */ /* 0x000fe20000000a00 */
[----:B-1----:R-:W-:Y:S07]  /*01f0*/  @!P1 BRA `(.L_x_1) ;  /* 0x0000000000049947 */ /* 0x002fee0003800000 */
[----:B------:R1:W5:Y:S02]  /*0200*/  LDG.E R0, desc[UR4][R4.64+-0xc] ;  /* 0xfffff40404007981 */ /* 0x000364000c1e1900 */
.L_x_1:
[----:B------:R-:W-:Y:S05]  /*0210*/  BSYNC B0 ;  /* 0x0000000000007941 */ /* 0x000fea0003800000 */
.L_x_0:
[C---:B------:R-:W-:Y:S01]  /*0220*/  ISETP.GE.AND P2, PT, R7.reuse, 0x90, PT ;  /* 0x000000900700780c */ /* 0x040fe20003f46270 */
[----:B------:R-:W-:Y:S01]  /*0230*/  IMAD.WIDE R2, R7, 0x4, R2 ;  /* 0x0000000407027825 */ /* 0x000fe200078e0202 */
[----:B-----5:R-:W-:-:S04]  /*0240*/  SEL R0, R0, RZ, P1 ;  /* 0x000000ff00007207 */ /* 0x020fc80000800000 */
[----:B------:R-:W-:-:S04]  /*0250*/  FSETP.GEU.AND P1, PT, R0, RZ, PT ;  /* 0x000000ff0000720b */ /* 0x000fc80003f2e000 */
[----:B------:R-:W-:-:S04]  /*0260*/  FSEL R0, R0, RZ, P1 ;  /* 0x000000ff00007208 */ /* 0x000fc80000800000 */
[----:B-1----:R-:W-:Y:S01]  /*0270*/  SEL R5, R0, RZ, P0 ;  /* 0x000000ff00057207 */ /* 0x002fe20000000000 */
[----:B------:R-:W-:Y:S06]  /*0280*/  @P2 EXIT ;  /* 0x000000000000294d */ /* 0x000fec0003800000 */
[----:B------:R-:W-:Y:S01]  /*0290*/  STG.E desc[UR4][R2.64], R5 ;  /* 0x0000000502007986 */ /* 0x000fe2000c101904 */
[----:B------:R-:W-:Y:S05]  /*02a0*/  EXIT ;  /* 0x000000000000794d */ /* 0x000fea0003800000 */
.L_x_2:
[----:B------:R-:W-:-:S00]  /*02b0*/  BRA `(.L_x_2) ;  /* 0xfffffffc00fc7947 */ /* 0x000fc0000383ffff */
[----:B------:R-:W-:-:S00]  /*02c0*/  NOP ;  /* 0x0000000000007918 */ /* 0x000fc00000000000 */
        /* <DEDUP_REMOVED lines=11> */
.L_x_3:


//--------------------- .nv.constant0.triton_poi_fused_constant_pad_nd_relu_7 --------------------------
	.section	.nv.constant0.triton_poi_fused_constant_pad_nd_relu_7,"a",@progbits
	.sectionflags	@""
	.align	4
.nv.constant0.triton_poi_fused_constant_pad_nd_relu_7:
	.zero		548
